	.headerflags	@"EF_CUDA_TEXMODE_UNIFIED EF_CUDA_64BIT_ADDRESS EF_CUDA_ACCELERATORS EF_CUDA_SM90 EF_CUDA_VIRTUAL_SM(EF_CUDA_SM90)"
	.elftype	@"ET_EXEC"


//--------------------- .nv.info                  --------------------------
	.section	.nv.info,"",@"SHT_CUDA_INFO"
	.align	4


	//----- nvinfo : EIATTR_REGCOUNT
	.align		4
        /*0000*/ 	.byte	0x04, 0x2f
        /*0002*/ 	.short	(.L_1 - .L_0)
	.align		4
.L_0:
        /*0004*/ 	.word	index@(triton_poi_fused_convolution_leaky_relu_18)
        /*0008*/ 	.word	0x00000014


	//----- nvinfo : EIATTR_MIN_STACK_SIZE
	.align		4
.L_1:
        /*000c*/ 	.byte	0x04, 0x12
        /*000e*/ 	.short	(.L_3 - .L_2)
	.align		4
.L_2:
        /*0010*/ 	.word	index@(triton_poi_fused_convolution_leaky_relu_18)
        /*0014*/ 	.word	0x00000000


	//----- nvinfo : EIATTR_FRAME_SIZE
	.align		4
.L_3:
        /*0018*/ 	.byte	0x04, 0x11
        /*001a*/ 	.short	(.L_5 - .L_4)
	.align		4
.L_4:
        /*001c*/ 	.word	index@(triton_poi_fused_convolution_leaky_relu_18)
        /*0020*/ 	.word	0x00000000


	//----- nvinfo : EIATTR_MIN_STACK_SIZE
	.align		4
.L_5:
        /*0024*/ 	.byte	0x04, 0x12
        /*0026*/ 	.short	(.L_7 - .L_6)
	.align		4
.L_6:
        /*0028*/ 	.word	index@(triton_poi_fused_convolution_leaky_relu_18)
        /*002c*/ 	.word	0x00000000
.L_7:


//--------------------- .nv.info.triton_poi_fused_convolution_leaky_relu_18 --------------------------
	.section	.nv.info.triton_poi_fused_convolution_leaky_relu_18,"",@"SHT_CUDA_INFO"
	.sectionflags	@""
	.align	4


	//----- nvinfo : EIATTR_CUDA_API_VERSION
	.align		4
        /*0000*/ 	.byte	0x04, 0x37
        /*0002*/ 	.short	(.L_9 - .L_8)
.L_8:
        /*0004*/ 	.word	0x0000007c


	//----- nvinfo : EIATTR_KPARAM_INFO
	.align		4
.L_9:
        /*0008*/ 	.byte	0x04, 0x17
        /*000a*/ 	.short	(.L_11 - .L_10)
.L_10:
        /*000c*/ 	.word	0x00000000
        /*0010*/ 	.short	0x0005
        /*0012*/ 	.short	0x0028
        /*0014*/ 	.byte	0x00, 0xf0, 0x11, 0x00


	//----- nvinfo : EIATTR_KPARAM_INFO
	.align		4
.L_11:
        /*0018*/ 	.byte	0x04, 0x17
        /*001a*/ 	.short	(.L_13 - .L_12)
.L_12:
        /*001c*/ 	.word	0x00000000
        /*0020*/ 	.short	0x0004
        /*0022*/ 	.short	0x0020
        /*0024*/ 	.byte	0x00, 0xf4, 0x21, 0x00


	//----- nvinfo : EIATTR_KPARAM_INFO
	.align		4
.L_13:
        /*0028*/ 	.byte	0x04, 0x17
        /*002a*/ 	.short	(.L_15 - .L_14)
.L_14:
        /*002c*/ 	.word	0x00000000
        /*0030*/ 	.short	0x0003
        /*0032*/ 	.short	0x0018
        /*0034*/ 	.byte	0x00, 0xf4, 0x21, 0x00


	//----- nvinfo : EIATTR_KPARAM_INFO
	.align		4
.L_15:
        /*0038*/ 	.byte	0x04, 0x17
        /*003a*/ 	.short	(.L_17 - .L_16)
.L_16:
        /*003c*/ 	.word	0x00000000
        /*0040*/ 	.short	0x0002
        /*0042*/ 	.short	0x0010
        /*0044*/ 	.byte	0x00, 0xf4, 0x21, 0x00


	//----- nvinfo : EIATTR_KPARAM_INFO
	.align		4
.L_17:
        /*0048*/ 	.byte	0x04, 0x17
        /*004a*/ 	.short	(.L_19 - .L_18)
.L_18:
        /*004c*/ 	.word	0x00000000
        /*0050*/ 	.short	0x0001
        /*0052*/ 	.short	0x0008
        /*0054*/ 	.byte	0x00, 0xf4, 0x21, 0x00


	//----- nvinfo : EIATTR_KPARAM_INFO
	.align		4
.L_19:
        /*0058*/ 	.byte	0x04, 0x17
        /*005a*/ 	.short	(.L_21 - .L_20)
.L_20:
        /*005c*/ 	.word	0x00000000
        /*0060*/ 	.short	0x0000
        /*0062*/ 	.short	0x0000
        /*0064*/ 	.byte	0x00, 0xf4, 0x21, 0x00


	//----- nvinfo : EIATTR_SPARSE_MMA_MASK
	.align		4
.L_21:
        /*0068*/ 	.byte	0x03, 0x50
        /*006a*/ 	.short	0x0000


	//----- nvinfo : EIATTR_MAXREG_COUNT
	.align		4
        /*006c*/ 	.byte	0x03, 0x1b
        /*006e*/ 	.short	0x00ff


	//----- nvinfo : EIATTR_EXIT_INSTR_OFFSETS
	.align		4
        /*0070*/ 	.byte	0x04, 0x1c
        /*0072*/ 	.short	(.L_23 - .L_22)


	//   ....[0]....
.L_22:
        /*0074*/ 	.word	0x000002c0


	//   ....[1]....
        /*0078*/ 	.word	0x000002e0


	//----- nvinfo : EIATTR_REQNTID
	.align		4
.L_23:
        /*007c*/ 	.byte	0x04, 0x10
        /*007e*/ 	.short	(.L_25 - .L_24)
.L_24:
        /*0080*/ 	.word	0x00000080
        /*0084*/ 	.word	0x00000001
        /*0088*/ 	.word	0x00000001


	//----- nvinfo : EIATTR_CBANK_PARAM_SIZE
	.align		4
.L_25:
        /*008c*/ 	.byte	0x03, 0x19
        /*008e*/ 	.short	0x002c


	//----- nvinfo : EIATTR_PARAM_CBANK
	.align		4
        /*0090*/ 	.byte	0x04, 0x0a
        /*0092*/ 	.short	(.L_27 - .L_26)
	.align		4
.L_26:
        /*0094*/ 	.word	index@(.nv.constant0.triton_poi_fused_convolution_leaky_relu_18)
        /*0098*/ 	.short	0x0210
        /*009a*/ 	.short	0x002c


	//----- nvinfo : EIATTR_SW_WAR
	.align		4
.L_27:
        /*009c*/ 	.byte	0x04, 0x36
        /*009e*/ 	.short	(.L_29 - .L_28)
.L_28:
        /*00a0*/ 	.word	0x00000008
.L_29:


//--------------------- .nv.callgraph             --------------------------
	.section	.nv.callgraph,"",@"SHT_CUDA_CALLGRAPH"
	.align	4
	.sectionentsize	8
	.align		4
        /*0000*/ 	.word	0x00000000
	.align		4
        /*0004*/ 	.word	0xffffffff
	.align		4
        /*0008*/ 	.word	0x00000000
	.align		4
        /*000c*/ 	.word	0xfffffffe
	.align		4
        /*0010*/ 	.word	0x00000000
	.align		4
        /*0014*/ 	.word	0xfffffffd
	.align		4
        /*0018*/ 	.word	0x00000000
	.align		4
        /*001c*/ 	.word	0xfffffffc


//--------------------- .text.triton_poi_fused_convolution_leaky_relu_18 --------------------------
	.section	.text.triton_poi_fused_convolution_leaky_relu_18,"ax",@progbits
	.align	128
        .global         triton_poi_fused_convolution_leaky_relu_18
        .type           triton_poi_fused_convolution_leaky_relu_18,@function
        .size           triton_poi_fused_convolution_leaky_relu_18,(.L_x_1 - triton_poi_fused_convolution_leaky_relu_18)
        .other          triton_poi_fused_convolution_leaky_relu_18,@"STO_CUDA_ENTRY STV_DEFAULT"
triton_poi_fused_convolution_leaky_relu_18:
.text.triton_poi_fused_convolution_leaky_relu_18:
[----:B------:R-:W0:Y:S02]  /*0000*/  LDC R1, c[0x0][0x28] ;  /* 0x00000a00ff017b82 */ /* 0x000e240000000800 */
[----:B------:R-:W1:Y:S01]  /*0010*/  S2R R0, SR_TID.X ;  /* 0x0000000000007919 */ /* 0x000e620000002100 */
[----:B------:R-:W2:Y:S01]  /*0020*/  LDC.64 R4, c[0x0][0x220] ;  /* 0x00008800ff047b82 */ /* 0x000ea20000000a00 */
[----:B------:R-:W-:Y:S01]  /*0030*/  IMAD.MOV.U32 R13, RZ, RZ, RZ ;  /* 0x000000ffff0d7224 */ /* 0x000fe200078e00ff */
[----:B------:R-:W-:Y:S01]  /*0040*/  ULDC.64 UR4, c[0x0][0x208] ;  /* 0x0000820000047ab9 */ /* 0x000fe20000000a00 */
[----:B------:R-:W3:Y:S05]  /*0050*/  S2R R11, SR_CTAID.X ;  /* 0x00000000000b7919 */ /* 0x000eea0000002500 */
[----:B------:R-:W4:Y:S01]  /*0060*/  LDC.64 R2, c[0x0][0x210] ;  /* 0x00008400ff027b82 */ /* 0x000f220000000a00 */
[----:B------:R-:W-:Y:S01]  /*0070*/  IMAD.MOV.U32 R10, RZ, RZ, RZ ;  /* 0x000000ffff0a7224 */ /* 0x000fe200078e00ff */
[----:B------:R-:W-:Y:S01]  /*0080*/  ULDC.64 UR6, c[0x0][0x228] ;  /* 0x00008a0000067ab9 */ /* 0x000fe20000000a00 */
[----:B-1----:R-:W-:-:S05]  /*0090*/  LOP3.LUT R0, R0, 0x7f, RZ, 0xc0, !PT ;  /* 0x0000007f00007812 */ /* 0x002fca00078ec0ff */
[----:B---3--:R-:W-:-:S04]  /*00a0*/  IMAD R11, R11, 0x80, R0 ;  /* 0x000000800b0b7824 */ /* 0x008fc800078e0200 */
[C---:B------:R-:W-:Y:S01]  /*00b0*/  IMAD.HI R0, R11.reuse, 0x2e8ba2e9, RZ ;  /* 0x2e8ba2e90b007827 */ /* 0x040fe200078e02ff */
[----:B------:R-:W-:-:S03]  /*00c0*/  ISETP.GE.AND P0, PT, R11, 0xb00, PT ;  /* 0x00000b000b00780c */ /* 0x000fc60003f06270 */
[----:B----4-:R-:W-:Y:S01]  /*00d0*/  IMAD.WIDE R2, R11, 0x4, R2 ;  /* 0x000000040b027825 */ /* 0x010fe200078e0202 */
[----:B------:R-:W-:-:S04]  /*00e0*/  SHF.R.U32.HI R7, RZ, 0x1f, R0 ;  /* 0x0000001fff077819 */ /* 0x000fc80000011600 */
[----:B------:R-:W-:Y:S02]  /*00f0*/  LEA.HI.SX32 R0, R0, R7, 0x1e ;  /* 0x0000000700007211 */ /* 0x000fe400078ff2ff */
[----:B------:R-:W1:Y:S02]  /*0100*/  LDC.64 R6, c[0x0][0x218] ;  /* 0x00008600ff067b82 */ /* 0x000e640000000a00 */
[----:B------:R-:W-:-:S04]  /*0110*/  SHF.R.S32.HI R9, RZ, 0x1f, R0 ;  /* 0x0000001fff097819 */ /* 0x000fc80000011400 */
[----:B------:R-:W-:-:S04]  /*0120*/  LEA.HI R9, R9, R0, RZ, 0x5 ;  /* 0x0000000009097211 */ /* 0x000fc800078f28ff */
[----:B------:R-:W-:-:S05]  /*0130*/  LOP3.LUT R9, R9, 0xffffffe0, RZ, 0xc0, !PT ;  /* 0xffffffe009097812 */ /* 0x000fca00078ec0ff */
[----:B------:R-:W-:Y:S02]  /*0140*/  IMAD.IADD R9, R0, 0x1, -R9 ;  /* 0x0000000100097824 */ /* 0x000fe400078e0a09 */
[----:B------:R-:W-:Y:S02]  /*0150*/  IMAD.MOV.U32 R0, RZ, RZ, RZ ;  /* 0x000000ffff007224 */ /* 0x000fe400078e00ff */
[----:B--2---:R-:W-:-:S04]  /*0160*/  IMAD.WIDE R4, R9, 0x4, R4 ;  /* 0x0000000409047825 */ /* 0x004fc800078e0204 */
[----:B------:R-:W2:Y:S04]  /*0170*/  @!P0 LDG.E R0, desc[UR4][R2.64] ;  /* 0x0000000402008981 */ /* 0x000ea8000c1e1900 */
[----:B------:R3:W2:Y:S01]  /*0180*/  @!P0 LDG.E.EL R13, desc[UR4][R4.64] ;  /* 0x00000004040d8981 */ /* 0x0006a2000c2e1900 */
[----:B-1----:R-:W-:-:S05]  /*0190*/  IMAD.WIDE R6, R11, 0x4, R6 ;  /* 0x000000040b067825 */ /* 0x002fca00078e0206 */
[----:B------:R-:W4:Y:S01]  /*01a0*/  @!P0 LDG.E R10, desc[UR4][R6.64] ;  /* 0x00000004060a8981 */ /* 0x000f22000c1e1900 */
[----:B------:R-:W-:Y:S02]  /*01b0*/  SHF.R.S32.HI R12, RZ, 0x1f, R11 ;  /* 0x0000001fff0c7819 */ /* 0x000fe4000001140b */
[----:B------:R-:W-:-:S04]  /*01c0*/  IADD3 R8, P2, R11, UR6, RZ ;  /* 0x000000060b087c10 */ /* 0x000fc8000ff5e0ff */
[----:B------:R-:W-:Y:S01]  /*01d0*/  IADD3.X R9, R12, UR7, RZ, P2, !PT ;  /* 0x000000070c097c10 */ /* 0x000fe200097fe4ff */
[----:B------:R-:W-:Y:S02]  /*01e0*/  ULDC.64 UR6, c[0x0][0x230] ;  /* 0x00008c0000067ab9 */ /* 0x000fe40000000a00 */
[----:B---3--:R-:W-:-:S04]  /*01f0*/  IADD3 R4, P2, R11, UR6, RZ ;  /* 0x000000060b047c10 */ /* 0x008fc8000ff5e0ff */
[----:B------:R-:W-:Y:S02]  /*0200*/  IADD3.X R5, R12, UR7, RZ, P2, !PT ;  /* 0x000000070c057c10 */ /* 0x000fe400097fe4ff */
[----:B--2---:R-:W-:Y:S01]  /*0210*/  FSETP.GT.AND P1, PT, R0, -R13, PT ;  /* 0x8000000d0000720b */ /* 0x004fe20003f24000 */
[----:B------:R-:W-:-:S03]  /*0220*/  FADD R15, R13, R0 ;  /* 0x000000000d0f7221 */ /* 0x000fc60000000000 */
[----:B------:R-:W-:Y:S02]  /*0230*/  SEL R11, RZ, 0x1, !P1 ;  /* 0x00000001ff0b7807 */ /* 0x000fe40004800000 */
[----:B----4-:R-:W-:Y:S01]  /*0240*/  FSETP.GT.AND P3, PT, R13, -R10, PT ;  /* 0x8000000a0d00720b */ /* 0x010fe20003f64000 */
[----:B------:R-:W-:Y:S02]  /*0250*/  FADD R13, R10, R13 ;  /* 0x0000000d0a0d7221 */ /* 0x000fe40000000000 */
[----:B------:R1:W-:Y:S01]  /*0260*/  @!P0 STG.E.U8 desc[UR4][R8.64], R11 ;  /* 0x0000000b08008986 */ /* 0x0003e2000c101104 */
[----:B------:R-:W-:-:S03]  /*0270*/  SEL R17, RZ, 0x1, !P3 ;  /* 0x00000001ff117807 */ /* 0x000fc60005800000 */
[----:B------:R-:W-:-:S05]  /*0280*/  @!P1 FMUL R15, R15, 0.10000000149011611938 ;  /* 0x3dcccccd0f0f9820 */ /* 0x000fca0000400000 */
[----:B------:R1:W-:Y:S01]  /*0290*/  @!P0 STG.E desc[UR4][R2.64], R15 ;  /* 0x0000000f02008986 */ /* 0x0003e2000c101904 */
[----:B------:R-:W-:-:S03]  /*02a0*/  @!P3 FMUL R13, R13, 0.10000000149011611938 ;  /* 0x3dcccccd0d0db820 */ /* 0x000fc60000400000 */
[----:B------:R1:W-:Y:S01]  /*02b0*/  @!P0 STG.E.U8 desc[UR4][R4.64], R17 ;  /* 0x0000001104008986 */ /* 0x0003e2000c101104 */
[----:B------:R-:W-:Y:S05]  /*02c0*/  @P0 EXIT ;  /* 0x000000000000094d */ /* 0x000fea0003800000 */
[----:B------:R-:W-:Y:S01]  /*02d0*/  STG.E desc[UR4][R6.64], R13 ;  /* 0x0000000d06007986 */ /* 0x000fe2000c101904 */
[----:B------:R-:W-:Y:S05]  /*02e0*/  EXIT ;  /* 0x000000000000794d */ /* 0x000fea0003800000 */
.L_x_0:
[----:B------:R-:W-:-:S00]  /*02f0*/  BRA `(.L_x_0) ;  /* 0xfffffffc00fc7947 */ /* 0x000fc0000383ffff */
[----:B------:R-:W-:-:S00]  /*0300*/  NOP ;  /* 0x0000000000007918 */ /* 0x000fc00000000000 */
[----:B------:R-:W-:-:S00]  /*0310*/  NOP ;  /* 0x0000000000007918 */ /* 0x000fc00000000000 */
[----:B------:R-:W-:-:S00]  /*0320*/  NOP ;  /* 0x0000000000007918 */ /* 0x000fc00000000000 */
[----:B------:R-:W-:-:S00]  /*0330*/  NOP ;  /* 0x0000000000007918 */ /* 0x000fc00000000000 */
[----:B------:R-:W-:-:S00]  /*0340*/  NOP ;  /* 0x0000000000007918 */ /* 0x000fc00000000000 */
[----:B------:R-:W-:-:S00]  /*0350*/  NOP ;  /* 0x0000000000007918 */ /* 0x000fc00000000000 */
[----:B------:R-:W-:-:S00]  /*0360*/  NOP ;  /* 0x0000000000007918 */ /* 0x000fc00000000000 */
[----:B------:R-:W-:-:S00]  /*0370*/  NOP ;  /* 0x0000000000007918 */ /* 0x000fc00000000000 */
.L_x_1:


//--------------------- .nv.constant0.triton_poi_fused_convolution_leaky_relu_18 --------------------------
	.section	.nv.constant0.triton_poi_fused_convolution_leaky_relu_18,"a",@progbits
	.sectionflags	@""
	.align	4
.nv.constant0.triton_poi_fused_convolution_leaky_relu_18:
	.zero		572
